	.headerflags	@"EF_CUDA_TEXMODE_UNIFIED EF_CUDA_64BIT_ADDRESS EF_CUDA_ACCELERATORS EF_CUDA_SM90 EF_CUDA_VIRTUAL_SM(EF_CUDA_SM90)"
	.elftype	@"ET_EXEC"


//--------------------- .nv.info                  --------------------------
	.section	.nv.info,"",@"SHT_CUDA_INFO"
	.align	4


	//----- nvinfo : EIATTR_REGCOUNT
	.align		4
        /*0000*/ 	.byte	0x04, 0x2f
        /*0002*/ 	.short	(.L_3 - .L_2)
	.align		4
.L_2:
        /*0004*/ 	.word	index@(triton_poi_fused__native_batch_norm_legit_no_training_add_19)
        /*0008*/ 	.word	0x0000001a


	//----- nvinfo : EIATTR_MIN_STACK_SIZE
	.align		4
.L_3:
        /*000c*/ 	.byte	0x04, 0x12
        /*000e*/ 	.short	(.L_5 - .L_4)
	.align		4
.L_4:
        /*0010*/ 	.word	index@(triton_poi_fused__native_batch_norm_legit_no_training_add_19)
        /*0014*/ 	.word	0x00000000


	//----- nvinfo : EIATTR_FRAME_SIZE
	.align		4
.L_5:
        /*0018*/ 	.byte	0x04, 0x11
        /*001a*/ 	.short	(.L_7 - .L_6)
	.align		4
.L_6:
        /*001c*/ 	.word	index@(triton_poi_fused__native_batch_norm_legit_no_training_add_19)
        /*0020*/ 	.word	0x00000000


	//----- nvinfo : EIATTR_MIN_STACK_SIZE
	.align		4
.L_7:
        /*0024*/ 	.byte	0x04, 0x12
        /*0026*/ 	.short	(.L_9 - .L_8)
	.align		4
.L_8:
        /*0028*/ 	.word	index@(triton_poi_fused__native_batch_norm_legit_no_training_add_19)
        /*002c*/ 	.word	0x00000000
.L_9:


//--------------------- .nv.info.triton_poi_fused__native_batch_norm_legit_no_training_add_19 --------------------------
	.section	.nv.info.triton_poi_fused__native_batch_norm_legit_no_training_add_19,"",@"SHT_CUDA_INFO"
	.sectionflags	@""
	.align	4


	//----- nvinfo : EIATTR_CUDA_API_VERSION
	.align		4
        /*0000*/ 	.byte	0x04, 0x37
        /*0002*/ 	.short	(.L_11 - .L_10)
.L_10:
        /*0004*/ 	.word	0x0000007c


	//----- nvinfo : EIATTR_KPARAM_INFO
	.align		4
.L_11:
        /*0008*/ 	.byte	0x04, 0x17
        /*000a*/ 	.short	(.L_13 - .L_12)
.L_12:
        /*000c*/ 	.word	0x00000000
        /*0010*/ 	.short	0x0007
        /*0012*/ 	.short	0x0038
        /*0014*/ 	.byte	0x00, 0xf0, 0x11, 0x00


	//----- nvinfo : EIATTR_KPARAM_INFO
	.align		4
.L_13:
        /*0018*/ 	.byte	0x04, 0x17
        /*001a*/ 	.short	(.L_15 - .L_14)
.L_14:
        /*001c*/ 	.word	0x00000000
        /*0020*/ 	.short	0x0006
        /*0022*/ 	.short	0x0030
        /*0024*/ 	.byte	0x00, 0xf4, 0x21, 0x00


	//----- nvinfo : EIATTR_KPARAM_INFO
	.align		4
.L_15:
        /*0028*/ 	.byte	0x04, 0x17
        /*002a*/ 	.short	(.L_17 - .L_16)
.L_16:
        /*002c*/ 	.word	0x00000000
        /*0030*/ 	.short	0x0005
        /*0032*/ 	.short	0x0028
        /*0034*/ 	.byte	0x00, 0xf4, 0x21, 0x00


	//----- nvinfo : EIATTR_KPARAM_INFO
	.align		4
.L_17:
        /*0038*/ 	.byte	0x04, 0x17
        /*003a*/ 	.short	(.L_19 - .L_18)
.L_18:
        /*003c*/ 	.word	0x00000000
        /*0040*/ 	.short	0x0004
        /*0042*/ 	.short	0x0020
        /*0044*/ 	.byte	0x00, 0xf4, 0x21, 0x00


	//----- nvinfo : EIATTR_KPARAM_INFO
	.align		4
.L_19:
        /*0048*/ 	.byte	0x04, 0x17
        /*004a*/ 	.short	(.L_21 - .L_20)
.L_20:
        /*004c*/ 	.word	0x00000000
        /*0050*/ 	.short	0x0003
        /*0052*/ 	.short	0x0018
        /*0054*/ 	.byte	0x00, 0xf4, 0x21, 0x00


	//----- nvinfo : EIATTR_KPARAM_INFO
	.align		4
.L_21:
        /*0058*/ 	.byte	0x04, 0x17
        /*005a*/ 	.short	(.L_23 - .L_22)
.L_22:
        /*005c*/ 	.word	0x00000000
        /*0060*/ 	.short	0x0002
        /*0062*/ 	.short	0x0010
        /*0064*/ 	.byte	0x00, 0xf4, 0x21, 0x00


	//----- nvinfo : EIATTR_KPARAM_INFO
	.align		4
.L_23:
        /*0068*/ 	.byte	0x04, 0x17
        /*006a*/ 	.short	(.L_25 - .L_24)
.L_24:
        /*006c*/ 	.word	0x00000000
        /*0070*/ 	.short	0x0001
        /*0072*/ 	.short	0x0008
        /*0074*/ 	.byte	0x00, 0xf4, 0x21, 0x00


	//----- nvinfo : EIATTR_KPARAM_INFO
	.align		4
.L_25:
        /*0078*/ 	.byte	0x04, 0x17
        /*007a*/ 	.short	(.L_27 - .L_26)
.L_26:
        /*007c*/ 	.word	0x00000000
        /*0080*/ 	.short	0x0000
        /*0082*/ 	.short	0x0000
        /*0084*/ 	.byte	0x00, 0xf4, 0x21, 0x00


	//----- nvinfo : EIATTR_SPARSE_MMA_MASK
	.align		4
.L_27:
        /*0088*/ 	.byte	0x03, 0x50
        /*008a*/ 	.short	0x0000


	//----- nvinfo : EIATTR_MAXREG_COUNT
	.align		4
        /*008c*/ 	.byte	0x03, 0x1b
        /*008e*/ 	.short	0x00ff


	//----- nvinfo : EIATTR_EXIT_INSTR_OFFSETS
	.align		4
        /*0090*/ 	.byte	0x04, 0x1c
        /*0092*/ 	.short	(.L_29 - .L_28)


	//   ....[0]....
.L_28:
        /*0094*/ 	.word	0x000004b0


	//   ....[1]....
        /*0098*/ 	.word	0x000004d0


	//----- nvinfo : EIATTR_REQNTID
	.align		4
.L_29:
        /*009c*/ 	.byte	0x04, 0x10
        /*009e*/ 	.short	(.L_31 - .L_30)
.L_30:
        /*00a0*/ 	.word	0x00000080
        /*00a4*/ 	.word	0x00000001
        /*00a8*/ 	.word	0x00000001


	//----- nvinfo : EIATTR_CBANK_PARAM_SIZE
	.align		4
.L_31:
        /*00ac*/ 	.byte	0x03, 0x19
        /*00ae*/ 	.short	0x003c


	//----- nvinfo : EIATTR_PARAM_CBANK
	.align		4
        /*00b0*/ 	.byte	0x04, 0x0a
        /*00b2*/ 	.short	(.L_33 - .L_32)
	.align		4
.L_32:
        /*00b4*/ 	.word	index@(.nv.constant0.triton_poi_fused__native_batch_norm_legit_no_training_add_19)
        /*00b8*/ 	.short	0x0210
        /*00ba*/ 	.short	0x003c


	//----- nvinfo : EIATTR_SW_WAR
	.align		4
.L_33:
        /*00bc*/ 	.byte	0x04, 0x36
        /*00be*/ 	.short	(.L_35 - .L_34)
.L_34:
        /*00c0*/ 	.word	0x00000008
.L_35:


//--------------------- .nv.callgraph             --------------------------
	.section	.nv.callgraph,"",@"SHT_CUDA_CALLGRAPH"
	.align	4
	.sectionentsize	8
	.align		4
        /*0000*/ 	.word	0x00000000
	.align		4
        /*0004*/ 	.word	0xffffffff
	.align		4
        /*0008*/ 	.word	0x00000000
	.align		4
        /*000c*/ 	.word	0xfffffffe
	.align		4
        /*0010*/ 	.word	0x00000000
	.align		4
        /*0014*/ 	.word	0xfffffffd
	.align		4
        /*0018*/ 	.word	0x00000000
	.align		4
        /*001c*/ 	.word	0xfffffffc


//--------------------- .nv.constant4             --------------------------
	.section	.nv.constant4,"a",@progbits
	.align	8
	.align		8
.nv.constant4:
        /*0000*/ 	.dword	_$_str
	.align		8
        /*0008*/ 	.dword	_$_str_$_2


//--------------------- .text.triton_poi_fused__native_batch_norm_legit_no_training_add_19 --------------------------
	.section	.text.triton_poi_fused__native_batch_norm_legit_no_training_add_19,"ax",@progbits
	.align	128
        .global         triton_poi_fused__native_batch_norm_legit_no_training_add_19
        .type           triton_poi_fused__native_batch_norm_legit_no_training_add_19,@function
        .size           triton_poi_fused__native_batch_norm_legit_no_training_add_19,(.L_x_1 - triton_poi_fused__native_batch_norm_legit_no_training_add_19)
        .other          triton_poi_fused__native_batch_norm_legit_no_training_add_19,@"STO_CUDA_ENTRY STV_DEFAULT"
triton_poi_fused__native_batch_norm_legit_no_training_add_19:
.text.triton_poi_fused__native_batch_norm_legit_no_training_add_19:
[----:B------:R-:W0:Y:S01]  /*0000*/  LDC R1, c[0x0][0x28] ;  /* 0x00000a00ff017b82 */ /* 0x000e220000000800 */
[----:B------:R-:W1:Y:S07]  /*0010*/  S2R R0, SR_TID.X ;  /* 0x0000000000007919 */ /* 0x000e6e0000002100 */
[----:B------:R-:W2:Y:S01]  /*0020*/  LDC.64 R12, c[0x0][0x220] ;  /* 0x00008800ff0c7b82 */ /* 0x000ea20000000a00 */
[----:B------:R-:W-:Y:S01]  /*0030*/  CS2R R16, SRZ ;  /* 0x0000000000107805 */ /* 0x000fe2000001ff00 */
[----:B------:R-:W-:Y:S01]  /*0040*/  ULDC.64 UR4, c[0x0][0x208] ;  /* 0x0000820000047ab9 */ /* 0x000fe20000000a00 */
[----:B------:R-:W3:Y:S05]  /*0050*/  S2R R7, SR_CTAID.X ;  /* 0x0000000000077919 */ /* 0x000eea0000002500 */
[----:B------:R-:W4:Y:S08]  /*0060*/  LDC.64 R8, c[0x0][0x210] ;  /* 0x00008400ff087b82 */ /* 0x000f300000000a00 */
[----:B------:R-:W5:Y:S08]  /*0070*/  LDC.64 R22, c[0x0][0x218] ;  /* 0x00008600ff167b82 */ /* 0x000f700000000a00 */
[----:B------:R-:W2:Y:S01]  /*0080*/  LDC.64 R18, c[0x0][0x228] ;  /* 0x00008a00ff127b82 */ /* 0x000ea20000000a00 */
[----:B-1----:R-:W-:-:S07]  /*0090*/  SHF.L.U32 R0, R0, 0x1, RZ ;  /* 0x0000000100007819 */ /* 0x002fce00000006ff */
[----:B------:R-:W1:Y:S01]  /*00a0*/  LDC.64 R10, c[0x0][0x230] ;  /* 0x00008c00ff0a7b82 */ /* 0x000e620000000a00 */
[----:B------:R-:W-:-:S04]  /*00b0*/  LOP3.LUT R0, R0, 0xfe, RZ, 0xc0, !PT ;  /* 0x000000fe00007812 */ /* 0x000fc800078ec0ff */
[----:B---3--:R-:W-:-:S04]  /*00c0*/  LEA R7, R7, R0, 0x8 ;  /* 0x0000000007077211 */ /* 0x008fc800078e40ff */
[C---:B------:R-:W-:Y:S01]  /*00d0*/  ISETP.GE.AND P4, PT, R7.reuse, 0x6400, PT ;  /* 0x000064000700780c */ /* 0x040fe20003f86270 */
[----:B------:R-:W-:-:S05]  /*00e0*/  IMAD.HI R0, R7, 0x51eb851f, RZ ;  /* 0x51eb851f07007827 */ /* 0x000fca00078e02ff */
[----:B------:R-:W-:-:S04]  /*00f0*/  SHF.R.U32.HI R3, RZ, 0x1f, R0 ;  /* 0x0000001fff037819 */ /* 0x000fc80000011600 */
[----:B------:R-:W-:-:S04]  /*0100*/  LEA.HI.SX32 R3, R0, R3, 0x1b ;  /* 0x0000000300037211 */ /* 0x000fc800078fdaff */
[----:B------:R-:W-:-:S04]  /*0110*/  SHF.R.S32.HI R0, RZ, 0x1f, R3 ;  /* 0x0000001fff007819 */ /* 0x000fc80000011403 */
[----:B------:R-:W-:-:S04]  /*0120*/  LEA.HI R0, R0, R3, RZ, 0x6 ;  /* 0x0000000300007211 */ /* 0x000fc800078f30ff */
[----:B------:R-:W-:-:S04]  /*0130*/  LOP3.LUT R0, R0, 0xffffffc0, RZ, 0xc0, !PT ;  /* 0xffffffc000007812 */ /* 0x000fc800078ec0ff */
[----:B------:R-:W-:Y:S01]  /*0140*/  IADD3 R21, R3, -R0, RZ ;  /* 0x8000000003157210 */ /* 0x000fe20007ffe0ff */
[----:B------:R-:W-:Y:S01]  /*0150*/  HFMA2.MMA R0, -RZ, RZ, 0, 0 ;  /* 0x00000000ff007435 */ /* 0x000fe200000001ff */
[----:B------:R-:W3:Y:S03]  /*0160*/  LDC.64 R2, c[0x0][0x238] ;  /* 0x00008e00ff027b82 */ /* 0x000ee60000000a00 */
[----:B--2---:R-:W-:-:S05]  /*0170*/  IMAD.WIDE R12, R21, 0x4, R12 ;  /* 0x00000004150c7825 */ /* 0x004fca00078e020c */
[----:B------:R-:W2:Y:S04]  /*0180*/  @!P4 LDG.E.EL R16, desc[UR4][R12.64] ;  /* 0x000000040c10c981 */ /* 0x000ea8000c2e1900 */
[----:B------:R5:W2:Y:S01]  /*0190*/  @!P4 LDG.E.EL R0, desc[UR4][R12.64] ;  /* 0x000000040c00c981 */ /* 0x000aa2000c2e1900 */
[----:B------:R-:W-:Y:S02]  /*01a0*/  CS2R R14, SRZ ;  /* 0x00000000000e7805 */ /* 0x000fe4000001ff00 */
[----:B------:R-:W-:Y:S02]  /*01b0*/  MOV R6, RZ ;  /* 0x000000ff00067202 */ /* 0x000fe40000000f00 */
[----:B------:R-:W-:Y:S01]  /*01c0*/  CS2R R4, SRZ ;  /* 0x0000000000047805 */ /* 0x000fe2000001ff00 */
[----:B----4-:R-:W-:-:S05]  /*01d0*/  IMAD.WIDE R8, R7, 0x4, R8 ;  /* 0x0000000407087825 */ /* 0x010fca00078e0208 */
[----:B------:R-:W4:Y:S01]  /*01e0*/  @!P4 LDG.E.64 R4, desc[UR4][R8.64] ;  /* 0x000000040804c981 */ /* 0x000f22000c1e1b00 */
[----:B-----5:R-:W-:-:S04]  /*01f0*/  IMAD.WIDE R12, R21, 0x4, R22 ;  /* 0x00000004150c7825 */ /* 0x020fc800078e0216 */
[----:B0-----:R-:W-:Y:S01]  /*0200*/  IMAD.WIDE R22, R21, 0x4, R18 ;  /* 0x0000000415167825 */ /* 0x001fe200078e0212 */
[----:B------:R-:W4:Y:S01]  /*0210*/  @!P4 LDG.E.EL R15, desc[UR4][R12.64] ;  /* 0x000000040c0fc981 */ /* 0x000f22000c2e1900 */
[----:B------:R-:W-:-:S03]  /*0220*/  CS2R R18, SRZ ;  /* 0x0000000000127805 */ /* 0x000fc6000001ff00 */
[----:B------:R-:W5:Y:S01]  /*0230*/  @!P4 LDG.E.EL R6, desc[UR4][R12.64] ;  /* 0x000000040c06c981 */ /* 0x000f62000c2e1900 */
[----:B-1----:R-:W-:Y:S01]  /*0240*/  IMAD.WIDE R20, R21, 0x4, R10 ;  /* 0x0000000415147825 */ /* 0x002fe200078e020a */
[----:B------:R-:W-:Y:S02]  /*0250*/  CS2R R10, SRZ ;  /* 0x00000000000a7805 */ /* 0x000fe4000001ff00 */
[----:B------:R-:W4:Y:S01]  /*0260*/  @!P4 LDG.E.EL R14, desc[UR4][R22.64] ;  /* 0x00000004160ec981 */ /* 0x000f22000c2e1900 */
[----:B---3--:R-:W-:-:S03]  /*0270*/  IMAD.WIDE R2, R7, 0x4, R2 ;  /* 0x0000000407027825 */ /* 0x008fc600078e0202 */
[----:B------:R-:W3:Y:S04]  /*0280*/  @!P4 LDG.E.EL R17, desc[UR4][R22.64] ;  /* 0x000000041611c981 */ /* 0x000ee8000c2e1900 */
[----:B------:R-:W3:Y:S04]  /*0290*/  @!P4 LDG.E.EL R19, desc[UR4][R20.64] ;  /* 0x000000041413c981 */ /* 0x000ee8000c2e1900 */
[----:B------:R-:W3:Y:S04]  /*02a0*/  @!P4 LDG.E.EL R18, desc[UR4][R20.64] ;  /* 0x000000041412c981 */ /* 0x000ee8000c2e1900 */
[----:B------:R0:W3:Y:S02]  /*02b0*/  @!P4 LDG.E.64 R10, desc[UR4][R2.64] ;  /* 0x00000004020ac981 */ /* 0x0000e4000c1e1b00 */
[----:B0-----:R-:W0:Y:S02]  /*02c0*/  LDC.64 R2, c[0x0][0x240] ;  /* 0x00009000ff027b82 */ /* 0x001e240000000a00 */
[----:B0-----:R-:W-:-:S04]  /*02d0*/  IMAD.WIDE R2, R7, 0x4, R2 ;  /* 0x0000000407027825 */ /* 0x001fc800078e0202 */
[----:B--2---:R-:W-:Y:S01]  /*02e0*/  FADD R16, R16, 9.9999997473787516356e-06 ;  /* 0x3727c5ac10107421 */ /* 0x004fe20000000000 */
[----:B------:R-:W-:-:S03]  /*02f0*/  FADD R0, R0, 9.9999997473787516356e-06 ;  /* 0x3727c5ac00007421 */ /* 0x000fc60000000000 */
[----:B------:R-:W0:Y:S08]  /*0300*/  MUFU.SQRT R9, R16 ;  /* 0x0000001000097308 */ /* 0x000e300000002000 */
[----:B------:R-:W1:Y:S01]  /*0310*/  MUFU.SQRT R8, R0 ;  /* 0x0000000000087308 */ /* 0x000e620000002000 */
[C---:B0-----:R-:W-:Y:S02]  /*0320*/  FSETP.GT.AND P1, PT, R9.reuse, 8.50705917302346158658e+37, PT ;  /* 0x7e8000000900780b */ /* 0x041fe40003f24000 */
[----:B------:R-:W-:-:S02]  /*0330*/  FSETP.GEU.AND P3, PT, R9, 1.175494350822287508e-38, PT ;  /* 0x008000000900780b */ /* 0x000fc40003f6e000 */
[C---:B-1----:R-:W-:Y:S02]  /*0340*/  FSETP.GT.AND P0, PT, R8.reuse, 8.50705917302346158658e+37, PT ;  /* 0x7e8000000800780b */ /* 0x042fe40003f04000 */
[----:B------:R-:W-:-:S07]  /*0350*/  FSETP.GEU.AND P2, PT, R8, 1.175494350822287508e-38, PT ;  /* 0x008000000800780b */ /* 0x000fce0003f4e000 */
[----:B------:R-:W-:Y:S01]  /*0360*/  @P1 FMUL R9, R9, 0.25 ;  /* 0x3e80000009091820 */ /* 0x000fe20000400000 */
[----:B------:R-:W-:-:S03]  /*0370*/  HFMA2.MMA R0, -RZ, RZ, 1.625, 0 ;  /* 0x3e800000ff007435 */ /* 0x000fc600000001ff */
[----:B------:R-:W-:Y:S01]  /*0380*/  @!P3 FMUL R9, R9, 16777216 ;  /* 0x4b8000000909b820 */ /* 0x000fe20000400000 */
[----:B------:R-:W-:-:S04]  /*0390*/  @P0 FMUL R8, R8, 0.25 ;  /* 0x3e80000008080820 */ /* 0x000fc80000400000 */
[----:B------:R-:W-:Y:S01]  /*03a0*/  @!P2 FMUL R8, R8, 16777216 ;  /* 0x4b8000000808a820 */ /* 0x000fe20000400000 */
[----:B------:R-:W0:Y:S01]  /*03b0*/  MUFU.RCP R9, R9 ;  /* 0x0000000900097308 */ /* 0x000e220000001000 */
[----:B------:R-:W-:-:S07]  /*03c0*/  FSEL R13, R0, 1, P0 ;  /* 0x3f800000000d7808 */ /* 0x000fce0000000000 */
[----:B------:R-:W1:Y:S01]  /*03d0*/  MUFU.RCP R8, R8 ;  /* 0x0000000800087308 */ /* 0x000e620000001000 */
[----:B------:R-:W-:Y:S01]  /*03e0*/  FSEL R0, R0, 1, P1 ;  /* 0x3f80000000007808 */ /* 0x000fe20000800000 */
[----:B------:R-:W-:-:S04]  /*03f0*/  @!P2 FMUL R13, R13, 16777216 ;  /* 0x4b8000000d0da820 */ /* 0x000fc80000400000 */
[----:B------:R-:W-:Y:S01]  /*0400*/  @!P3 FMUL R0, R0, 16777216 ;  /* 0x4b8000000000b820 */ /* 0x000fe20000400000 */
[----:B----4-:R-:W-:Y:S01]  /*0410*/  FADD R4, -R15, R4 ;  /* 0x000000040f047221 */ /* 0x010fe20000000100 */
[----:B-----5:R-:W-:Y:S02]  /*0420*/  FADD R5, -R6, R5 ;  /* 0x0000000506057221 */ /* 0x020fe40000000100 */
[----:B0-----:R-:W-:Y:S01]  /*0430*/  FMUL R0, R9, R0 ;  /* 0x0000000009007220 */ /* 0x001fe20000400000 */
[----:B-1----:R-:W-:-:S03]  /*0440*/  FMUL R13, R8, R13 ;  /* 0x0000000d080d7220 */ /* 0x002fc60000400000 */
[----:B------:R-:W-:Y:S01]  /*0450*/  FMUL R5, R5, R0 ;  /* 0x0000000005057220 */ /* 0x000fe20000400000 */
[----:B------:R-:W-:-:S03]  /*0460*/  FMUL R4, R4, R13 ;  /* 0x0000000d04047220 */ /* 0x000fc60000400000 */
[----:B---3--:R-:W-:Y:S01]  /*0470*/  FFMA R18, R5, R17, R18 ;  /* 0x0000001105127223 */ /* 0x008fe20000000012 */
[----:B------:R-:W-:-:S03]  /*0480*/  FFMA R19, R4, R14, R19 ;  /* 0x0000000e04137223 */ /* 0x000fc60000000013 */
[----:B------:R-:W-:Y:S01]  /*0490*/  FADD R11, R18, R11 ;  /* 0x0000000b120b7221 */ /* 0x000fe20000000000 */
[----:B------:R-:W-:Y:S01]  /*04a0*/  FADD R10, R19, R10 ;  /* 0x0000000a130a7221 */ /* 0x000fe20000000000 */
[----:B------:R-:W-:Y:S06]  /*04b0*/  @P4 EXIT ;  /* 0x000000000000494d */ /* 0x000fec0003800000 */
[----:B------:R-:W-:Y:S01]  /*04c0*/  STG.E.64 desc[UR4][R2.64], R10 ;  /* 0x0000000a02007986 */ /* 0x000fe2000c101b04 */
[----:B------:R-:W-:Y:S05]  /*04d0*/  EXIT ;  /* 0x000000000000794d */ /* 0x000fea0003800000 */
.L_x_0:
[----:B------:R-:W-:-:S00]  /*04e0*/  BRA `(.L_x_0) ;  /* 0xfffffffc00fc7947 */ /* 0x000fc0000383ffff */
[----:B------:R-:W-:-:S00]  /*04f0*/  NOP ;  /* 0x0000000000007918 */ /* 0x000fc00000000000 */
        /* <DEDUP_REMOVED lines=8> */
.L_x_1:


//--------------------- .nv.global.init           --------------------------
	.section	.nv.global.init,"aw",@progbits
.nv.global.init:
	.type		_$_str,@object
	.size		_$_str,(_$_str_$_2 - _$_str)
_$_str:
        /*0000*/ 	.byte	0x5f, 0x5f, 0x43, 0x55, 0x44, 0x41, 0x5f, 0x46, 0x54, 0x5a, 0x00
	.type		_$_str_$_2,@object
	.size		_$_str_$_2,(.L_1 - _$_str_$_2)
_$_str_$_2:
        /*000b*/ 	.byte	0x5f, 0x5f, 0x43, 0x55, 0x44, 0x41, 0x5f, 0x50, 0x52, 0x45, 0x43, 0x5f, 0x53, 0x51, 0x52, 0x54
        /*001b*/ 	.byte	0x00
.L_1:


//--------------------- .nv.constant0.triton_poi_fused__native_batch_norm_legit_no_training_add_19 --------------------------
	.section	.nv.constant0.triton_poi_fused__native_batch_norm_legit_no_training_add_19,"a",@progbits
	.sectionflags	@""
	.align	4
.nv.constant0.triton_poi_fused__native_batch_norm_legit_no_training_add_19:
	.zero		588
